//
// Generated by NVIDIA NVVM Compiler
//
// Compiler Build ID: CL-36424714
// Cuda compilation tools, release 13.0, V13.0.88
// Based on NVVM 20.0.0
//

.version 9.0
.target sm_100
.address_size 64

	// .globl	halut_read_acc_lut
// _ZZ18halut_read_acc_lutE5s_lut has been demoted
// _ZZ18halut_read_acc_lutE5s_enc has been demoted

.visible .entry halut_read_acc_lut(
	.param .u64 .ptr .align 1 halut_read_acc_lut_param_0,
	.param .u64 .ptr .align 1 halut_read_acc_lut_param_1,
	.param .u64 .ptr .align 1 halut_read_acc_lut_param_2,
	.param .u32 halut_read_acc_lut_param_3,
	.param .u32 halut_read_acc_lut_param_4
)
{
	.reg .pred 	%p<7>;
	.reg .b32 	%r<192>;
	.reg .b32 	%f<81>;
	.reg .b64 	%rd<17>;
	// demoted variable
	.shared .align 4 .b8 _ZZ18halut_read_acc_lutE5s_lut[16384];
	// demoted variable
	.shared .align 4 .b8 _ZZ18halut_read_acc_lutE5s_enc[16384];
	ld.param.u64 	%rd4, [halut_read_acc_lut_param_0];
	ld.param.u64 	%rd5, [halut_read_acc_lut_param_1];
	ld.param.u64 	%rd6, [halut_read_acc_lut_param_2];
	ld.param.u32 	%r9, [halut_read_acc_lut_param_3];
	ld.param.u32 	%r10, [halut_read_acc_lut_param_4];
	mov.u32 	%r11, %ctaid.y;
	mov.u32 	%r12, %ntid.y;
	mov.u32 	%r1, %tid.y;
	mad.lo.s32 	%r13, %r11, %r12, %r1;
	mov.u32 	%r14, %ctaid.x;
	mov.u32 	%r15, %ntid.x;
	mov.u32 	%r3, %tid.x;
	mad.lo.s32 	%r4, %r14, %r15, %r3;
	setp.ge.s32 	%p1, %r4, %r9;
	setp.ge.s32 	%p2, %r13, %r10;
	or.pred  	%p3, %p1, %p2;
	@%p3 bra 	$L__BB0_7;
	setp.ne.s32 	%p4, %r3, 0;
	@%p4 bra 	$L__BB0_4;
	shl.b32 	%r17, %r13, 9;
	mul.wide.u32 	%rd7, %r17, 4;
	cvta.to.global.u64 	%rd8, %rd4;
	add.s64 	%rd9, %rd7, %rd8;
	add.s64 	%rd16, %rd9, 32;
	shl.b32 	%r18, %r1, 11;
	mov.u32 	%r19, _ZZ18halut_read_acc_lutE5s_lut;
	add.s32 	%r5, %r19, %r18;
	mov.b32 	%r191, 32;
$L__BB0_3:
	ld.global.f32 	%f1, [%rd16+-32];
	add.s32 	%r20, %r5, %r191;
	st.shared.f32 	[%r20+-32], %f1;
	ld.global.f32 	%f2, [%rd16+-28];
	st.shared.f32 	[%r20+-28], %f2;
	ld.global.f32 	%f3, [%rd16+-24];
	st.shared.f32 	[%r20+-24], %f3;
	ld.global.f32 	%f4, [%rd16+-20];
	st.shared.f32 	[%r20+-20], %f4;
	ld.global.f32 	%f5, [%rd16+-16];
	st.shared.f32 	[%r20+-16], %f5;
	ld.global.f32 	%f6, [%rd16+-12];
	st.shared.f32 	[%r20+-12], %f6;
	ld.global.f32 	%f7, [%rd16+-8];
	st.shared.f32 	[%r20+-8], %f7;
	ld.global.f32 	%f8, [%rd16+-4];
	st.shared.f32 	[%r20+-4], %f8;
	ld.global.f32 	%f9, [%rd16];
	st.shared.f32 	[%r20], %f9;
	ld.global.f32 	%f10, [%rd16+4];
	st.shared.f32 	[%r20+4], %f10;
	ld.global.f32 	%f11, [%rd16+8];
	st.shared.f32 	[%r20+8], %f11;
	ld.global.f32 	%f12, [%rd16+12];
	st.shared.f32 	[%r20+12], %f12;
	ld.global.f32 	%f13, [%rd16+16];
	st.shared.f32 	[%r20+16], %f13;
	ld.global.f32 	%f14, [%rd16+20];
	st.shared.f32 	[%r20+20], %f14;
	ld.global.f32 	%f15, [%rd16+24];
	st.shared.f32 	[%r20+24], %f15;
	ld.global.f32 	%f16, [%rd16+28];
	st.shared.f32 	[%r20+28], %f16;
	add.s32 	%r191, %r191, 64;
	add.s64 	%rd16, %rd16, 64;
	setp.ne.s32 	%p5, %r191, 2080;
	@%p5 bra 	$L__BB0_3;
$L__BB0_4:
	setp.ne.s32 	%p6, %r1, 0;
	@%p6 bra 	$L__BB0_6;
	shl.b32 	%r21, %r4, 5;
	cvta.to.global.u64 	%rd10, %rd5;
	mul.wide.s32 	%rd11, %r21, 4;
	add.s64 	%rd12, %rd10, %rd11;
	ld.global.u32 	%r22, [%rd12];
	shl.b32 	%r23, %r3, 7;
	mov.u32 	%r24, _ZZ18halut_read_acc_lutE5s_enc;
	add.s32 	%r25, %r24, %r23;
	st.shared.u32 	[%r25], %r22;
	ld.global.u32 	%r26, [%rd12+4];
	st.shared.u32 	[%r25+4], %r26;
	ld.global.u32 	%r27, [%rd12+8];
	st.shared.u32 	[%r25+8], %r27;
	ld.global.u32 	%r28, [%rd12+12];
	st.shared.u32 	[%r25+12], %r28;
	ld.global.u32 	%r29, [%rd12+16];
	st.shared.u32 	[%r25+16], %r29;
	ld.global.u32 	%r30, [%rd12+20];
	st.shared.u32 	[%r25+20], %r30;
	ld.global.u32 	%r31, [%rd12+24];
	st.shared.u32 	[%r25+24], %r31;
	ld.global.u32 	%r32, [%rd12+28];
	st.shared.u32 	[%r25+28], %r32;
	ld.global.u32 	%r33, [%rd12+32];
	st.shared.u32 	[%r25+32], %r33;
	ld.global.u32 	%r34, [%rd12+36];
	st.shared.u32 	[%r25+36], %r34;
	ld.global.u32 	%r35, [%rd12+40];
	st.shared.u32 	[%r25+40], %r35;
	ld.global.u32 	%r36, [%rd12+44];
	st.shared.u32 	[%r25+44], %r36;
	ld.global.u32 	%r37, [%rd12+48];
	st.shared.u32 	[%r25+48], %r37;
	ld.global.u32 	%r38, [%rd12+52];
	st.shared.u32 	[%r25+52], %r38;
	ld.global.u32 	%r39, [%rd12+56];
	st.shared.u32 	[%r25+56], %r39;
	ld.global.u32 	%r40, [%rd12+60];
	st.shared.u32 	[%r25+60], %r40;
	ld.global.u32 	%r41, [%rd12+64];
	st.shared.u32 	[%r25+64], %r41;
	ld.global.u32 	%r42, [%rd12+68];
	st.shared.u32 	[%r25+68], %r42;
	ld.global.u32 	%r43, [%rd12+72];
	st.shared.u32 	[%r25+72], %r43;
	ld.global.u32 	%r44, [%rd12+76];
	st.shared.u32 	[%r25+76], %r44;
	ld.global.u32 	%r45, [%rd12+80];
	st.shared.u32 	[%r25+80], %r45;
	ld.global.u32 	%r46, [%rd12+84];
	st.shared.u32 	[%r25+84], %r46;
	ld.global.u32 	%r47, [%rd12+88];
	st.shared.u32 	[%r25+88], %r47;
	ld.global.u32 	%r48, [%rd12+92];
	st.shared.u32 	[%r25+92], %r48;
	ld.global.u32 	%r49, [%rd12+96];
	st.shared.u32 	[%r25+96], %r49;
	ld.global.u32 	%r50, [%rd12+100];
	st.shared.u32 	[%r25+100], %r50;
	ld.global.u32 	%r51, [%rd12+104];
	st.shared.u32 	[%r25+104], %r51;
	ld.global.u32 	%r52, [%rd12+108];
	st.shared.u32 	[%r25+108], %r52;
	ld.global.u32 	%r53, [%rd12+112];
	st.shared.u32 	[%r25+112], %r53;
	ld.global.u32 	%r54, [%rd12+116];
	st.shared.u32 	[%r25+116], %r54;
	ld.global.u32 	%r55, [%rd12+120];
	st.shared.u32 	[%r25+120], %r55;
	ld.global.u32 	%r56, [%rd12+124];
	st.shared.u32 	[%r25+124], %r56;
$L__BB0_6:
	bar.sync 	0;
	shl.b32 	%r57, %r1, 9;
	shl.b32 	%r58, %r3, 7;
	mov.u32 	%r59, _ZZ18halut_read_acc_lutE5s_enc;
	add.s32 	%r60, %r59, %r58;
	ld.shared.u32 	%r61, [%r60];
	add.s32 	%r62, %r57, %r61;
	shl.b32 	%r63, %r62, 2;
	mov.u32 	%r64, _ZZ18halut_read_acc_lutE5s_lut;
	add.s32 	%r65, %r64, %r63;
	ld.shared.f32 	%f17, [%r65];
	add.f32 	%f18, %f17, 0f00000000;
	ld.shared.u32 	%r66, [%r60+4];
	add.s32 	%r67, %r57, %r66;
	shl.b32 	%r68, %r67, 2;
	add.s32 	%r69, %r64, %r68;
	ld.shared.f32 	%f19, [%r69];
	add.f32 	%f20, %f18, %f19;
	ld.shared.u32 	%r70, [%r60+8];
	add.s32 	%r71, %r57, %r70;
	shl.b32 	%r72, %r71, 2;
	add.s32 	%r73, %r64, %r72;
	ld.shared.f32 	%f21, [%r73];
	add.f32 	%f22, %f20, %f21;
	ld.shared.u32 	%r74, [%r60+12];
	add.s32 	%r75, %r57, %r74;
	shl.b32 	%r76, %r75, 2;
	add.s32 	%r77, %r64, %r76;
	ld.shared.f32 	%f23, [%r77];
	add.f32 	%f24, %f22, %f23;
	ld.shared.u32 	%r78, [%r60+16];
	add.s32 	%r79, %r57, %r78;
	shl.b32 	%r80, %r79, 2;
	add.s32 	%r81, %r64, %r80;
	ld.shared.f32 	%f25, [%r81];
	add.f32 	%f26, %f24, %f25;
	ld.shared.u32 	%r82, [%r60+20];
	add.s32 	%r83, %r57, %r82;
	shl.b32 	%r84, %r83, 2;
	add.s32 	%r85, %r64, %r84;
	ld.shared.f32 	%f27, [%r85];
	add.f32 	%f28, %f26, %f27;
	ld.shared.u32 	%r86, [%r60+24];
	add.s32 	%r87, %r57, %r86;
	shl.b32 	%r88, %r87, 2;
	add.s32 	%r89, %r64, %r88;
	ld.shared.f32 	%f29, [%r89];
	add.f32 	%f30, %f28, %f29;
	ld.shared.u32 	%r90, [%r60+28];
	add.s32 	%r91, %r57, %r90;
	shl.b32 	%r92, %r91, 2;
	add.s32 	%r93, %r64, %r92;
	ld.shared.f32 	%f31, [%r93];
	add.f32 	%f32, %f30, %f31;
	ld.shared.u32 	%r94, [%r60+32];
	add.s32 	%r95, %r57, %r94;
	shl.b32 	%r96, %r95, 2;
	add.s32 	%r97, %r64, %r96;
	ld.shared.f32 	%f33, [%r97];
	add.f32 	%f34, %f32, %f33;
	ld.shared.u32 	%r98, [%r60+36];
	add.s32 	%r99, %r57, %r98;
	shl.b32 	%r100, %r99, 2;
	add.s32 	%r101, %r64, %r100;
	ld.shared.f32 	%f35, [%r101];
	add.f32 	%f36, %f34, %f35;
	ld.shared.u32 	%r102, [%r60+40];
	add.s32 	%r103, %r57, %r102;
	shl.b32 	%r104, %r103, 2;
	add.s32 	%r105, %r64, %r104;
	ld.shared.f32 	%f37, [%r105];
	add.f32 	%f38, %f36, %f37;
	ld.shared.u32 	%r106, [%r60+44];
	add.s32 	%r107, %r57, %r106;
	shl.b32 	%r108, %r107, 2;
	add.s32 	%r109, %r64, %r108;
	ld.shared.f32 	%f39, [%r109];
	add.f32 	%f40, %f38, %f39;
	ld.shared.u32 	%r110, [%r60+48];
	add.s32 	%r111, %r57, %r110;
	shl.b32 	%r112, %r111, 2;
	add.s32 	%r113, %r64, %r112;
	ld.shared.f32 	%f41, [%r113];
	add.f32 	%f42, %f40, %f41;
	ld.shared.u32 	%r114, [%r60+52];
	add.s32 	%r115, %r57, %r114;
	shl.b32 	%r116, %r115, 2;
	add.s32 	%r117, %r64, %r116;
	ld.shared.f32 	%f43, [%r117];
	add.f32 	%f44, %f42, %f43;
	ld.shared.u32 	%r118, [%r60+56];
	add.s32 	%r119, %r57, %r118;
	shl.b32 	%r120, %r119, 2;
	add.s32 	%r121, %r64, %r120;
	ld.shared.f32 	%f45, [%r121];
	add.f32 	%f46, %f44, %f45;
	ld.shared.u32 	%r122, [%r60+60];
	add.s32 	%r123, %r57, %r122;
	shl.b32 	%r124, %r123, 2;
	add.s32 	%r125, %r64, %r124;
	ld.shared.f32 	%f47, [%r125];
	add.f32 	%f48, %f46, %f47;
	ld.shared.u32 	%r126, [%r60+64];
	add.s32 	%r127, %r57, %r126;
	shl.b32 	%r128, %r127, 2;
	add.s32 	%r129, %r64, %r128;
	ld.shared.f32 	%f49, [%r129];
	add.f32 	%f50, %f48, %f49;
	ld.shared.u32 	%r130, [%r60+68];
	add.s32 	%r131, %r57, %r130;
	shl.b32 	%r132, %r131, 2;
	add.s32 	%r133, %r64, %r132;
	ld.shared.f32 	%f51, [%r133];
	add.f32 	%f52, %f50, %f51;
	ld.shared.u32 	%r134, [%r60+72];
	add.s32 	%r135, %r57, %r134;
	shl.b32 	%r136, %r135, 2;
	add.s32 	%r137, %r64, %r136;
	ld.shared.f32 	%f53, [%r137];
	add.f32 	%f54, %f52, %f53;
	ld.shared.u32 	%r138, [%r60+76];
	add.s32 	%r139, %r57, %r138;
	shl.b32 	%r140, %r139, 2;
	add.s32 	%r141, %r64, %r140;
	ld.shared.f32 	%f55, [%r141];
	add.f32 	%f56, %f54, %f55;
	ld.shared.u32 	%r142, [%r60+80];
	add.s32 	%r143, %r57, %r142;
	shl.b32 	%r144, %r143, 2;
	add.s32 	%r145, %r64, %r144;
	ld.shared.f32 	%f57, [%r145];
	add.f32 	%f58, %f56, %f57;
	ld.shared.u32 	%r146, [%r60+84];
	add.s32 	%r147, %r57, %r146;
	shl.b32 	%r148, %r147, 2;
	add.s32 	%r149, %r64, %r148;
	ld.shared.f32 	%f59, [%r149];
	add.f32 	%f60, %f58, %f59;
	ld.shared.u32 	%r150, [%r60+88];
	add.s32 	%r151, %r57, %r150;
	shl.b32 	%r152, %r151, 2;
	add.s32 	%r153, %r64, %r152;
	ld.shared.f32 	%f61, [%r153];
	add.f32 	%f62, %f60, %f61;
	ld.shared.u32 	%r154, [%r60+92];
	add.s32 	%r155, %r57, %r154;
	shl.b32 	%r156, %r155, 2;
	add.s32 	%r157, %r64, %r156;
	ld.shared.f32 	%f63, [%r157];
	add.f32 	%f64, %f62, %f63;
	ld.shared.u32 	%r158, [%r60+96];
	add.s32 	%r159, %r57, %r158;
	shl.b32 	%r160, %r159, 2;
	add.s32 	%r161, %r64, %r160;
	ld.shared.f32 	%f65, [%r161];
	add.f32 	%f66, %f64, %f65;
	ld.shared.u32 	%r162, [%r60+100];
	add.s32 	%r163, %r57, %r162;
	shl.b32 	%r164, %r163, 2;
	add.s32 	%r165, %r64, %r164;
	ld.shared.f32 	%f67, [%r165];
	add.f32 	%f68, %f66, %f67;
	ld.shared.u32 	%r166, [%r60+104];
	add.s32 	%r167, %r57, %r166;
	shl.b32 	%r168, %r167, 2;
	add.s32 	%r169, %r64, %r168;
	ld.shared.f32 	%f69, [%r169];
	add.f32 	%f70, %f68, %f69;
	ld.shared.u32 	%r170, [%r60+108];
	add.s32 	%r171, %r57, %r170;
	shl.b32 	%r172, %r171, 2;
	add.s32 	%r173, %r64, %r172;
	ld.shared.f32 	%f71, [%r173];
	add.f32 	%f72, %f70, %f71;
	ld.shared.u32 	%r174, [%r60+112];
	add.s32 	%r175, %r57, %r174;
	shl.b32 	%r176, %r175, 2;
	add.s32 	%r177, %r64, %r176;
	ld.shared.f32 	%f73, [%r177];
	add.f32 	%f74, %f72, %f73;
	ld.shared.u32 	%r178, [%r60+116];
	add.s32 	%r179, %r57, %r178;
	shl.b32 	%r180, %r179, 2;
	add.s32 	%r181, %r64, %r180;
	ld.shared.f32 	%f75, [%r181];
	add.f32 	%f76, %f74, %f75;
	ld.shared.u32 	%r182, [%r60+120];
	add.s32 	%r183, %r57, %r182;
	shl.b32 	%r184, %r183, 2;
	add.s32 	%r185, %r64, %r184;
	ld.shared.f32 	%f77, [%r185];
	add.f32 	%f78, %f76, %f77;
	ld.shared.u32 	%r186, [%r60+124];
	add.s32 	%r187, %r57, %r186;
	shl.b32 	%r188, %r187, 2;
	add.s32 	%r189, %r64, %r188;
	ld.shared.f32 	%f79, [%r189];
	add.f32 	%f80, %f78, %f79;
	mad.lo.s32 	%r190, %r10, %r4, %r13;
	cvta.to.global.u64 	%rd13, %rd6;
	mul.wide.s32 	%rd14, %r190, 4;
	add.s64 	%rd15, %rd13, %rd14;
	st.global.f32 	[%rd15], %f80;
$L__BB0_7:
	ret;

}


// ===== COMPILED SASS (sm_100) =====

	.target	sm_100

	.elftype	@"ET_EXEC"


//--------------------- .note.nv.tkinfo           --------------------------
	.section	.note.nv.tkinfo,"",@"SHT_NOTE"
	.sectionflags	@"SHF_NOTE_NV_TKINFO"
	.tkinfo
        /*0018*/ 	.word	0x00000002
        /*0030*/ 	.string	""
        /*0030*/ 	.string	"ptxas"
        /*0030*/ 	.string	"Cuda compilation tools, release 13.0, V13.0.88"
        /*0030*/ 	.string	"Build cuda_13.0.r13.0/compiler.36424714_0"
        /*0030*/ 	.string	"-arch sm_100 -m 64 "



//--------------------- .note.nv.cuinfo           --------------------------
	.section	.note.nv.cuinfo,"",@"SHT_NOTE"
	.sectionflags	@"SHF_NOTE_NV_CUINFO"
        /*0018*/ 	.short	0x0002
        /*001a*/ 	.short	0x0064
        /*001c*/ 	.short	0x0082
	.zero		2


//--------------------- .nv.info                  --------------------------
	.section	.nv.info,"",@"SHT_CUDA_INFO"
	.align	4


	//----- nvinfo : EIATTR_REGCOUNT
	.align		4
        /*0000*/ 	.byte	0x04, 0x2f
        /*0002*/ 	.short	(.L_1 - .L_0)
	.align		4
.L_0:
        /*0004*/ 	.word	index@(halut_read_acc_lut)
        /*0008*/ 	.word	0x00000020


	//----- nvinfo : EIATTR_FRAME_SIZE
	.align		4
.L_1:
        /*000c*/ 	.byte	0x04, 0x11
        /*000e*/ 	.short	(.L_3 - .L_2)
	.align		4
.L_2:
        /*0010*/ 	.word	index@(halut_read_acc_lut)
        /*0014*/ 	.word	0x00000000


	//----- nvinfo : EIATTR_MIN_STACK_SIZE
	.align		4
.L_3:
        /*0018*/ 	.byte	0x04, 0x12
        /*001a*/ 	.short	(.L_5 - .L_4)
	.align		4
.L_4:
        /*001c*/ 	.word	index@(halut_read_acc_lut)
        /*0020*/ 	.word	0x00000000
.L_5:


//--------------------- .nv.compat                --------------------------
	.section	.nv.compat,"",@"SHT_CUDA_COMPAT_INFO"
	.align	4
        /*0000*/ 	.byte	0x02, 0x09, 0x00, 0x00, 0x02, 0x02, 0x01, 0x00, 0x02, 0x05, 0x05, 0x00, 0x03, 0x07, 0x01, 0x01
        /*0010*/ 	.byte	0x02, 0x03, 0x00, 0x00, 0x02, 0x06, 0x01, 0x00, 0x04, 0x0b, 0x08, 0x00, 0x09, 0x00, 0x00, 0x00
        /*0020*/ 	.byte	0x00, 0x00, 0x00, 0x00


//--------------------- .nv.info.halut_read_acc_lut --------------------------
	.section	.nv.info.halut_read_acc_lut,"",@"SHT_CUDA_INFO"
	.sectionflags	@""
	.align	4


	//----- nvinfo : EIATTR_CUDA_API_VERSION
	.align		4
        /*0000*/ 	.byte	0x04, 0x37
        /*0002*/ 	.short	(.L_7 - .L_6)
.L_6:
        /*0004*/ 	.word	0x00000082


	//----- nvinfo : EIATTR_KPARAM_INFO
	.align		4
.L_7:
        /*0008*/ 	.byte	0x04, 0x17
        /*000a*/ 	.short	(.L_9 - .L_8)
.L_8:
        /*000c*/ 	.word	0x00000000
        /*0010*/ 	.short	0x0004
        /*0012*/ 	.short	0x001c
        /*0014*/ 	.byte	0x00, 0xf0, 0x11, 0x00


	//----- nvinfo : EIATTR_KPARAM_INFO
	.align		4
.L_9:
        /*0018*/ 	.byte	0x04, 0x17
        /*001a*/ 	.short	(.L_11 - .L_10)
.L_10:
        /*001c*/ 	.word	0x00000000
        /*0020*/ 	.short	0x0003
        /*0022*/ 	.short	0x0018
        /*0024*/ 	.byte	0x00, 0xf0, 0x11, 0x00


	//----- nvinfo : EIATTR_KPARAM_INFO
	.align		4
.L_11:
        /*0028*/ 	.byte	0x04, 0x17
        /*002a*/ 	.short	(.L_13 - .L_12)
.L_12:
        /*002c*/ 	.word	0x00000000
        /*0030*/ 	.short	0x0002
        /*0032*/ 	.short	0x0010
        /*0034*/ 	.byte	0x00, 0xf5, 0x21, 0x00


	//----- nvinfo : EIATTR_KPARAM_INFO
	.align		4
.L_13:
        /*0038*/ 	.byte	0x04, 0x17
        /*003a*/ 	.short	(.L_15 - .L_14)
.L_14:
        /*003c*/ 	.word	0x00000000
        /*0040*/ 	.short	0x0001
        /*0042*/ 	.short	0x0008
        /*0044*/ 	.byte	0x00, 0xf5, 0x21, 0x00


	//----- nvinfo : EIATTR_KPARAM_INFO
	.align		4
.L_15:
        /*0048*/ 	.byte	0x04, 0x17
        /*004a*/ 	.short	(.L_17 - .L_16)
.L_16:
        /*004c*/ 	.word	0x00000000
        /*0050*/ 	.short	0x0000
        /*0052*/ 	.short	0x0000
        /*0054*/ 	.byte	0x00, 0xf5, 0x21, 0x00


	//----- nvinfo : EIATTR_SPARSE_MMA_MASK
	.align		4
.L_17:
        /*0058*/ 	.byte	0x03, 0x50
        /*005a*/ 	.short	0x0000


	//----- nvinfo : EIATTR_MAXREG_COUNT
	.align		4
        /*005c*/ 	.byte	0x03, 0x1b
        /*005e*/ 	.short	0x00ff


	//----- nvinfo : EIATTR_NUM_BARRIERS
	.align		4
        /*0060*/ 	.byte	0x02, 0x4c
        /*0062*/ 	.byte	0x01
	.zero		1


	//----- nvinfo : EIATTR_MERCURY_ISA_VERSION
	.align		4
        /*0064*/ 	.byte	0x03, 0x5f
        /*0066*/ 	.short	0x0101


	//----- nvinfo : EIATTR_VRC_CTA_INIT_COUNT
	.align		4
        /*0068*/ 	.byte	0x02, 0x4a
	.zero		1
	.zero		1


	//----- nvinfo : EIATTR_EXIT_INSTR_OFFSETS
	.align		4
        /*006c*/ 	.byte	0x04, 0x1c
        /*006e*/ 	.short	(.L_19 - .L_18)


	//   ....[0]....
.L_18:
        /*0070*/ 	.word	0x000000c0


	//   ....[1]....
        /*0074*/ 	.word	0x000013a0


	//----- nvinfo : EIATTR_CRS_STACK_SIZE
	.align		4
.L_19:
        /*0078*/ 	.byte	0x04, 0x1e
        /*007a*/ 	.short	(.L_21 - .L_20)
.L_20:
        /*007c*/ 	.word	0x00000000


	//----- nvinfo : EIATTR_CBANK_PARAM_SIZE
	.align		4
.L_21:
        /*0080*/ 	.byte	0x03, 0x19
        /*0082*/ 	.short	0x0020


	//----- nvinfo : EIATTR_PARAM_CBANK
	.align		4
        /*0084*/ 	.byte	0x04, 0x0a
        /*0086*/ 	.short	(.L_23 - .L_22)
	.align		4
.L_22:
        /*0088*/ 	.word	index@(.nv.constant0.halut_read_acc_lut)
        /*008c*/ 	.short	0x0380
        /*008e*/ 	.short	0x0020


	//----- nvinfo : EIATTR_SW_WAR
	.align		4
.L_23:
        /*0090*/ 	.byte	0x04, 0x36
        /*0092*/ 	.short	(.L_25 - .L_24)
.L_24:
        /*0094*/ 	.word	0x00000008
.L_25:


//--------------------- .nv.callgraph             --------------------------
	.section	.nv.callgraph,"",@"SHT_CUDA_CALLGRAPH"
	.align	4
	.sectionentsize	8
	.align		4
        /*0000*/ 	.word	0x00000000
	.align		4
        /*0004*/ 	.word	0xffffffff
	.align		4
        /*0008*/ 	.word	0x00000000
	.align		4
        /*000c*/ 	.word	0xfffffffe
	.align		4
        /*0010*/ 	.word	0x00000000
	.align		4
        /*0014*/ 	.word	0xfffffffd
	.align		4
        /*0018*/ 	.word	0x00000000
	.align		4
        /*001c*/ 	.word	0xfffffffc


//--------------------- .text.halut_read_acc_lut  --------------------------
	.section	.text.halut_read_acc_lut,"ax",@progbits
	.align	128
        .global         halut_read_acc_lut
        .type           halut_read_acc_lut,@function
        .size           halut_read_acc_lut,(.L_x_6 - halut_read_acc_lut)
        .other          halut_read_acc_lut,@"STO_CUDA_ENTRY STV_DEFAULT"
halut_read_acc_lut:
.text.halut_read_acc_lut:
[----:B------:R-:W-:Y:S01]  /*0000*/  LDC R1, c[0x0][0x37c] ;  /* 0x0000df00ff017b82 */ /* 0x000fe20000000800 */
[----:B------:R-:W0:Y:S07]  /*0010*/  S2R R2, SR_TID.Y ;  /* 0x0000000000027919 */ /* 0x000e2e0000002200 */
[----:B------:R-:W0:Y:S01]  /*0020*/  S2UR UR4, SR_CTAID.Y ;  /* 0x00000000000479c3 */ /* 0x000e220000002600 */
[----:B------:R-:W1:Y:S01]  /*0030*/  LDCU.64 UR6, c[0x0][0x398] ;  /* 0x00007300ff0677ac */ /* 0x000e620008000a00 */
[----:B------:R-:W2:Y:S06]  /*0040*/  S2R R24, SR_TID.X ;  /* 0x0000000000187919 */ /* 0x000eac0000002100 */
[----:B------:R-:W0:Y:S08]  /*0050*/  LDC R3, c[0x0][0x364] ;  /* 0x0000d900ff037b82 */ /* 0x000e300000000800 */
[----:B------:R-:W2:Y:S08]  /*0060*/  S2UR UR5, SR_CTAID.X ;  /* 0x00000000000579c3 */ /* 0x000eb00000002500 */
[----:B------:R-:W2:Y:S01]  /*0070*/  LDC R5, c[0x0][0x360] ;  /* 0x0000d800ff057b82 */ /* 0x000ea20000000800 */
[----:B0-----:R-:W-:-:S05]  /*0080*/  IMAD R3, R3, UR4, R2 ;  /* 0x0000000403037c24 */ /* 0x001fca000f8e0202 */
[----:B-1----:R-:W-:Y:S01]  /*0090*/  ISETP.GE.AND P0, PT, R3, UR7, PT ;  /* 0x0000000703007c0c */ /* 0x002fe2000bf06270 */
[----:B--2---:R-:W-:-:S05]  /*00a0*/  IMAD R0, R5, UR5, R24 ;  /* 0x0000000505007c24 */ /* 0x004fca000f8e0218 */
[----:B------:R-:W-:-:S13]  /*00b0*/  ISETP.GE.OR P0, PT, R0, UR6, P0 ;  /* 0x0000000600007c0c */ /* 0x000fda0008706670 */
[----:B------:R-:W-:Y:S05]  /*00c0*/  @P0 EXIT ;  /* 0x000000000000094d */ /* 0x000fea0003800000 */
[----:B------:R-:W-:Y:S01]  /*00d0*/  ISETP.NE.AND P1, PT, R24, RZ, PT ;  /* 0x000000ff1800720c */ /* 0x000fe20003f25270 */
[----:B------:R-:W0:Y:S01]  /*00e0*/  LDCU.64 UR8, c[0x0][0x358] ;  /* 0x00006b00ff0877ac */ /* 0x000e220008000a00 */
[----:B------:R-:W-:Y:S01]  /*00f0*/  BSSY.RECONVERGENT B0, `(.L_x_0) ;  /* 0x0000064000007945 */ /* 0x000fe20003800200 */
[----:B------:R-:W-:-:S10]  /*0100*/  ISETP.NE.AND P0, PT, R2, RZ, PT ;  /* 0x000000ff0200720c */ /* 0x000fd40003f05270 */
[----:B------:R-:W-:Y:S05]  /*0110*/  @P1 BRA `(.L_x_1) ;  /* 0x0000000400841947 */ /* 0x000fea0003800000 */
[----:B------:R-:W1:Y:S01]  /*0120*/  LDC.64 R4, c[0x0][0x380] ;  /* 0x0000e000ff047b82 */ /* 0x000e620000000a00 */
[----:B------:R-:W-:Y:S01]  /*0130*/  IMAD.SHL.U32 R7, R3, 0x200, RZ ;  /* 0x0000020003077824 */ /* 0x000fe200078e00ff */
[----:B------:R-:W-:-:S06]  /*0140*/  UMOV UR4, 0x400 ;  /* 0x0000040000047882 */ /* 0x000fcc0000000000 */
[----:B------:R-:W2:Y:S01]  /*0150*/  S2UR UR5, SR_CgaCtaId ;  /* 0x00000000000579c3 */ /* 0x000ea20000008800 */
[----:B-1----:R-:W-:-:S03]  /*0160*/  IMAD.WIDE.U32 R4, R7, 0x4, R4 ;  /* 0x0000000407047825 */ /* 0x002fc600078e0004 */
[----:B------:R-:W-:Y:S01]  /*0170*/  IADD3 R21, P1, PT, R4, 0x20, RZ ;  /* 0x0000002004157810 */ /* 0x000fe20007f3e0ff */
[----:B--2---:R-:W-:-:S04]  /*0180*/  ULEA UR4, UR5, UR4, 0x18 ;  /* 0x0000000405047291 */ /* 0x004fc8000f8ec0ff */
[----:B------:R-:W-:Y:S02]  /*0190*/  IMAD.X R26, RZ, RZ, R5, P1 ;  /* 0x000000ffff1a7224 */ /* 0x000fe400008e0605 */
[----:B------:R-:W-:Y:S01]  /*01a0*/  LEA R20, R2, UR4, 0xb ;  /* 0x0000000402147c11 */ /* 0x000fe2000f8e58ff */
[----:B------:R-:W-:-:S06]  /*01b0*/  UMOV UR4, 0x20 ;  /* 0x0000002000047882 */ /* 0x000fcc0000000000 */
.L_x_2:
[----:B------:R-:W-:Y:S01]  /*01c0*/  MOV R22, R21 ;  /* 0x0000001500167202 */ /* 0x000fe20000000f00 */
[----:B------:R-:W-:-:S05]  /*01d0*/  IMAD.MOV.U32 R23, RZ, RZ, R26 ;  /* 0x000000ffff177224 */ /* 0x000fca00078e001a */
[----:B01----:R-:W2:Y:S04]  /*01e0*/  LDG.E R4, desc[UR8][R22.64+-0x20] ;  /* 0xffffe00816047981 */ /* 0x003ea8000c1e1900 */
[----:B------:R-:W2:Y:S04]  /*01f0*/  LDG.E R5, desc[UR8][R22.64+-0x1c] ;  /* 0xffffe40816057981 */ /* 0x000ea8000c1e1900 */
[----:B------:R-:W2:Y:S04]  /*0200*/  LDG.E R6, desc[UR8][R22.64+-0x18] ;  /* 0xffffe80816067981 */ /* 0x000ea8000c1e1900 */
[----:B------:R-:W2:Y:S04]  /*0210*/  LDG.E R7, desc[UR8][R22.64+-0x14] ;  /* 0xffffec0816077981 */ /* 0x000ea8000c1e1900 */
[----:B------:R-:W3:Y:S04]  /*0220*/  LDG.E R8, desc[UR8][R22.64+-0x10] ;  /* 0xfffff00816087981 */ /* 0x000ee8000c1e1900 */
[----:B------:R-:W3:Y:S04]  /*0230*/  LDG.E R9, desc[UR8][R22.64+-0xc] ;  /* 0xfffff40816097981 */ /* 0x000ee8000c1e1900 */
[----:B------:R-:W3:Y:S04]  /*0240*/  LDG.E R10, desc[UR8][R22.64+-0x8] ;  /* 0xfffff808160a7981 */ /* 0x000ee8000c1e1900 */
[----:B------:R-:W3:Y:S04]  /*0250*/  LDG.E R11, desc[UR8][R22.64+-0x4] ;  /* 0xfffffc08160b7981 */ /* 0x000ee8000c1e1900 */
[----:B------:R-:W4:Y:S04]  /*0260*/  LDG.E R12, desc[UR8][R22.64] ;  /* 0x00000008160c7981 */ /* 0x000f28000c1e1900 */
[----:B------:R-:W4:Y:S04]  /*0270*/  LDG.E R13, desc[UR8][R22.64+0x4] ;  /* 0x00000408160d7981 */ /* 0x000f28000c1e1900 */
[----:B------:R-:W4:Y:S04]  /*0280*/  LDG.E R14, desc[UR8][R22.64+0x8] ;  /* 0x00000808160e7981 */ /* 0x000f28000c1e1900 */
[----:B------:R-:W4:Y:S04]  /*0290*/  LDG.E R15, desc[UR8][R22.64+0xc] ;  /* 0x00000c08160f7981 */ /* 0x000f28000c1e1900 */
[----:B------:R-:W5:Y:S04]  /*02a0*/  LDG.E R16, desc[UR8][R22.64+0x10] ;  /* 0x0000100816107981 */ /* 0x000f68000c1e1900 */
[----:B------:R-:W5:Y:S04]  /*02b0*/  LDG.E R17, desc[UR8][R22.64+0x14] ;  /* 0x0000140816117981 */ /* 0x000f68000c1e1900 */
[----:B------:R-:W5:Y:S04]  /*02c0*/  LDG.E R18, desc[UR8][R22.64+0x18] ;  /* 0x0000180816127981 */ /* 0x000f68000c1e1900 */
[----:B------:R-:W5:Y:S04]  /*02d0*/  LDG.E R19, desc[UR8][R22.64+0x1c] ;  /* 0x00001c0816137981 */ /* 0x000f68000c1e1900 */
[----:B--2---:R0:W-:Y:S04]  /*02e0*/  STS.128 [R20+UR4+-0x20], R4 ;  /* 0xffffe00414007988 */ /* 0x0041e80008000c04 */
[----:B---3--:R1:W-:Y:S04]  /*02f0*/  STS.128 [R20+UR4+-0x10], R8 ;  /* 0xfffff00814007988 */ /* 0x0083e80008000c04 */
[----:B0-----:R-:W2:Y:S04]  /*0300*/  LDG.E R4, desc[UR8][R22.64+0x20] ;  /* 0x0000200816047981 */ /* 0x001ea8000c1e1900 */
[----:B------:R-:W2:Y:S04]  /*0310*/  LDG.E R5, desc[UR8][R22.64+0x24] ;  /* 0x0000240816057981 */ /* 0x000ea8000c1e1900 */
[----:B------:R-:W2:Y:S04]  /*0320*/  LDG.E R6, desc[UR8][R22.64+0x28] ;  /* 0x0000280816067981 */ /* 0x000ea8000c1e1900 */
[----:B----4-:R0:W-:Y:S04]  /*0330*/  STS.128 [R20+UR4], R12 ;  /* 0x0000000c14007988 */ /* 0x0101e80008000c04 */
[----:B------:R-:W2:Y:S04]  /*0340*/  LDG.E R7, desc[UR8][R22.64+0x2c] ;  /* 0x00002c0816077981 */ /* 0x000ea8000c1e1900 */
[----:B-1----:R-:W3:Y:S04]  /*0350*/  LDG.E R8, desc[UR8][R22.64+0x30] ;  /* 0x0000300816087981 */ /* 0x002ee8000c1e1900 */
[----:B------:R-:W3:Y:S04]  /*0360*/  LDG.E R9, desc[UR8][R22.64+0x34] ;  /* 0x0000340816097981 */ /* 0x000ee8000c1e1900 */
[----:B-----5:R1:W-:Y:S04]  /*0370*/  STS.128 [R20+UR4+0x10], R16 ;  /* 0x0000101014007988 */ /* 0x0203e80008000c04 */
[----:B------:R-:W3:Y:S04]  /*0380*/  LDG.E R10, desc[UR8][R22.64+0x38] ;  /* 0x00003808160a7981 */ /* 0x000ee8000c1e1900 */
[----:B------:R-:W3:Y:S04]  /*0390*/  LDG.E R11, desc[UR8][R22.64+0x3c] ;  /* 0x00003c08160b7981 */ /* 0x000ee8000c1e1900 */
[----:B0-----:R-:W4:Y:S04]  /*03a0*/  LDG.E R12, desc[UR8][R22.64+0x40] ;  /* 0x00004008160c7981 */ /* 0x001f28000c1e1900 */
[----:B------:R-:W4:Y:S04]  /*03b0*/  LDG.E R13, desc[UR8][R22.64+0x44] ;  /* 0x00004408160d7981 */ /* 0x000f28000c1e1900 */
[----:B------:R-:W4:Y:S04]  /*03c0*/  LDG.E R14, desc[UR8][R22.64+0x48] ;  /* 0x00004808160e7981 */ /* 0x000f28000c1e1900 */
[----:B------:R-:W4:Y:S04]  /*03d0*/  LDG.E R15, desc[UR8][R22.64+0x4c] ;  /* 0x00004c08160f7981 */ /* 0x000f28000c1e1900 */
[----:B-1----:R-:W5:Y:S04]  /*03e0*/  LDG.E R16, desc[UR8][R22.64+0x50] ;  /* 0x0000500816107981 */ /* 0x002f68000c1e1900 */
[----:B------:R-:W5:Y:S04]  /*03f0*/  LDG.E R17, desc[UR8][R22.64+0x54] ;  /* 0x0000540816117981 */ /* 0x000f68000c1e1900 */
[----:B------:R-:W5:Y:S04]  /*0400*/  LDG.E R18, desc[UR8][R22.64+0x58] ;  /* 0x0000580816127981 */ /* 0x000f68000c1e1900 */
[----:B------:R-:W5:Y:S04]  /*0410*/  LDG.E R19, desc[UR8][R22.64+0x5c] ;  /* 0x00005c0816137981 */ /* 0x000f68000c1e1900 */
[----:B--2---:R0:W-:Y:S04]  /*0420*/  STS.128 [R20+UR4+0x20], R4 ;  /* 0x0000200414007988 */ /* 0x0041e80008000c04 */
[----:B0-----:R-:W2:Y:S04]  /*0430*/  LDG.E R4, desc[UR8][R22.64+0x60] ;  /* 0x0000600816047981 */ /* 0x001ea8000c1e1900 */
[----:B---3--:R0:W-:Y:S04]  /*0440*/  STS.128 [R20+UR4+0x30], R8 ;  /* 0x0000300814007988 */ /* 0x0081e80008000c04 */
[----:B------:R-:W2:Y:S04]  /*0450*/  LDG.E R5, desc[UR8][R22.64+0x64] ;  /* 0x0000640816057981 */ /* 0x000ea8000c1e1900 */
[----:B------:R-:W2:Y:S04]  /*0460*/  LDG.E R6, desc[UR8][R22.64+0x68] ;  /* 0x0000680816067981 */ /* 0x000ea8000c1e1900 */
[----:B------:R-:W2:Y:S04]  /*0470*/  LDG.E R7, desc[UR8][R22.64+0x6c] ;  /* 0x00006c0816077981 */ /* 0x000ea8000c1e1900 */
[----:B----4-:R1:W-:Y:S04]  /*0480*/  STS.128 [R20+UR4+0x40], R12 ;  /* 0x0000400c14007988 */ /* 0x0103e80008000c04 */
[----:B0-----:R-:W3:Y:S04]  /*0490*/  LDG.E R8, desc[UR8][R22.64+0x70] ;  /* 0x0000700816087981 */ /* 0x001ee8000c1e1900 */
[----:B------:R-:W3:Y:S04]  /*04a0*/  LDG.E R9, desc[UR8][R22.64+0x74] ;  /* 0x0000740816097981 */ /* 0x000ee8000c1e1900 */
[----:B------:R-:W3:Y:S04]  /*04b0*/  LDG.E R10, desc[UR8][R22.64+0x78] ;  /* 0x00007808160a7981 */ /* 0x000ee8000c1e1900 */
[----:B-----5:R0:W-:Y:S04]  /*04c0*/  STS.128 [R20+UR4+0x50], R16 ;  /* 0x0000501014007988 */ /* 0x0201e80008000c04 */
[----:B------:R-:W3:Y:S04]  /*04d0*/  LDG.E R11, desc[UR8][R22.64+0x7c] ;  /* 0x00007c08160b7981 */ /* 0x000ee8000c1e1900 */
[----:B-1----:R-:W4:Y:S04]  /*04e0*/  LDG.E R12, desc[UR8][R22.64+0x80] ;  /* 0x00008008160c7981 */ /* 0x002f28000c1e1900 */
[----:B------:R-:W4:Y:S04]  /*04f0*/  LDG.E R13, desc[UR8][R22.64+0x84] ;  /* 0x00008408160d7981 */ /* 0x000f28000c1e1900 */
[----:B------:R-:W4:Y:S04]  /*0500*/  LDG.E R14, desc[UR8][R22.64+0x88] ;  /* 0x00008808160e7981 */ /* 0x000f28000c1e1900 */
[----:B------:R-:W4:Y:S04]  /*0510*/  LDG.E R15, desc[UR8][R22.64+0x8c] ;  /* 0x00008c08160f7981 */ /* 0x000f28000c1e1900 */
[----:B0-----:R-:W5:Y:S04]  /*0520*/  LDG.E R16, desc[UR8][R22.64+0x90] ;  /* 0x0000900816107981 */ /* 0x001f68000c1e1900 */
[----:B------:R-:W5:Y:S04]  /*0530*/  LDG.E R17, desc[UR8][R22.64+0x94] ;  /* 0x0000940816117981 */ /* 0x000f68000c1e1900 */
[----:B------:R-:W5:Y:S04]  /*0540*/  LDG.E R18, desc[UR8][R22.64+0x98] ;  /* 0x0000980816127981 */ /* 0x000f68000c1e1900 */
[----:B------:R-:W5:Y:S04]  /*0550*/  LDG.E R19, desc[UR8][R22.64+0x9c] ;  /* 0x00009c0816137981 */ /* 0x000f68000c1e1900 */
[----:B--2---:R0:W-:Y:S04]  /*0560*/  STS.128 [R20+UR4+0x60], R4 ;  /* 0x0000600414007988 */ /* 0x0041e80008000c04 */
[----:B0-----:R-:W2:Y:S04]  /*0570*/  LDG.E R4, desc[UR8][R22.64+0xa0] ;  /* 0x0000a00816047981 */ /* 0x001ea8000c1e1900 */
[----:B------:R-:W2:Y:S04]  /*0580*/  LDG.E R5, desc[UR8][R22.64+0xa4] ;  /* 0x0000a40816057981 */ /* 0x000ea8000c1e1900 */
[----:B---3--:R0:W-:Y:S04]  /*0590*/  STS.128 [R20+UR4+0x70], R8 ;  /* 0x0000700814007988 */ /* 0x0081e80008000c04 */
        /* <DEDUP_REMOVED lines=15> */
[----:B------:R-:W5:Y:S01]  /*0690*/  LDG.E R19, desc[UR8][R22.64+0xdc] ;  /* 0x0000dc0816137981 */ /* 0x000f62000c1e1900 */
[----:B------:R-:W-:-:S04]  /*06a0*/  IADD3 R21, P1, PT, R22, 0x100, RZ ;  /* 0x0000010016157810 */ /* 0x000fc80007f3e0ff */
[----:B------:R-:W-:Y:S01]  /*06b0*/  IADD3.X R26, PT, PT, RZ, R23, RZ, P1, !PT ;  /* 0x00000017ff1a7210 */ /* 0x000fe20000ffe4ff */
[----:B--2---:R1:W-:Y:S04]  /*06c0*/  STS.128 [R20+UR4+0xa0], R4 ;  /* 0x0000a00414007988 */ /* 0x0043e80008000c04 */
[----:B---3--:R1:W-:Y:S04]  /*06d0*/  STS.128 [R20+UR4+0xb0], R8 ;  /* 0x0000b00814007988 */ /* 0x0083e80008000c04 */
[----:B----4-:R1:W-:Y:S04]  /*06e0*/  STS.128 [R20+UR4+0xc0], R12 ;  /* 0x0000c00c14007988 */ /* 0x0103e80008000c04 */
[----:B-----5:R1:W-:Y:S01]  /*06f0*/  STS.128 [R20+UR4+0xd0], R16 ;  /* 0x0000d01014007988 */ /* 0x0203e20008000c04 */
[----:B------:R-:W-:-:S04]  /*0700*/  UIADD3 UR4, UPT, UPT, UR4, 0x100, URZ ;  /* 0x0000010004047890 */ /* 0x000fc8000fffe0ff */
[----:B------:R-:W-:-:S09]  /*0710*/  UISETP.NE.AND UP0, UPT, UR4, 0x820, UPT ;  /* 0x000008200400788c */ /* 0x000fd2000bf05270 */
[----:B------:R-:W-:Y:S05]  /*0720*/  BRA.U UP0, `(.L_x_2) ;  /* 0xfffffff900a47547 */ /* 0x000fea000b83ffff */
.L_x_1:
[----:B0-----:R-:W-:Y:S05]  /*0730*/  BSYNC.RECONVERGENT B0 ;  /* 0x0000000000007941 */ /* 0x001fea0003800200 */
.L_x_0:
[----:B------:R-:W-:Y:S04]  /*0740*/  BSSY.RECONVERGENT B0, `(.L_x_3) ;  /* 0x0000032000007945 */ /* 0x000fe80003800200 */
[----:B------:R-:W-:Y:S05]  /*0750*/  @P0 BRA `(.L_x_4) ;  /* 0x0000000000c00947 */ /* 0x000fea0003800000 */
[----:B------:R-:W0:Y:S01]  /*0760*/  LDC.64 R26, c[0x0][0x388] ;  /* 0x0000e200ff1a7b82 */ /* 0x000e220000000a00 */
[----:B-1----:R-:W-:-:S04]  /*0770*/  IMAD.SHL.U32 R5, R0, 0x20, RZ ;  /* 0x0000002000057824 */ /* 0x002fc800078e00ff */
[----:B0-----:R-:W-:-:S05]  /*0780*/  IMAD.WIDE R26, R5, 0x4, R26 ;  /* 0x00000004051a7825 */ /* 0x001fca00078e021a */
[----:B------:R-:W2:Y:S04]  /*0790*/  LDG.E R4, desc[UR8][R26.64] ;  /* 0x000000081a047981 */ /* 0x000ea8000c1e1900 */
        /* <DEDUP_REMOVED lines=10> */
[----:B------:R-:W4:Y:S01]  /*0840*/  LDG.E R15, desc[UR8][R26.64+0x2c] ;  /* 0x00002c081a0f7981 */ /* 0x000f22000c1e1900 */
[----:B------:R-:W0:Y:S01]  /*0850*/  S2UR UR5, SR_CgaCtaId ;  /* 0x00000000000579c3 */ /* 0x000e220000008800 */
[----:B------:R-:W-:-:S02]  /*0860*/  UMOV UR4, 0x400 ;  /* 0x0000040000047882 */ /* 0x000fc40000000000 */
[----:B------:R-:W-:Y:S01]  /*0870*/  UIADD3 UR4, UPT, UPT, UR4, 0x4000, URZ ;  /* 0x0000400004047890 */ /* 0x000fe2000fffe0ff */
[----:B------:R-:W5:Y:S04]  /*0880*/  LDG.E R16, desc[UR8][R26.64+0x60] ;  /* 0x000060081a107981 */ /* 0x000f68000c1e1900 */
[----:B------:R-:W5:Y:S04]  /*0890*/  LDG.E R17, desc[UR8][R26.64+0x64] ;  /* 0x000064081a117981 */ /* 0x000f68000c1e1900 */
[----:B------:R-:W5:Y:S04]  /*08a0*/  LDG.E R18, desc[UR8][R26.64+0x68] ;  /* 0x000068081a127981 */ /* 0x000f68000c1e1900 */
[----:B------:R-:W5:Y:S04]  /*08b0*/  LDG.E R19, desc[UR8][R26.64+0x6c] ;  /* 0x00006c081a137981 */ /* 0x000f68000c1e1900 */
[----:B------:R-:W5:Y:S01]  /*08c0*/  LDG.E R20, desc[UR8][R26.64+0x70] ;  /* 0x000070081a147981 */ /* 0x000f62000c1e1900 */
[----:B0-----:R-:W-:-:S03]  /*08d0*/  ULEA UR4, UR5, UR4, 0x18 ;  /* 0x0000000405047291 */ /* 0x001fc6000f8ec0ff */
[----:B------:R-:W5:Y:S04]  /*08e0*/  LDG.E R21, desc[UR8][R26.64+0x74] ;  /* 0x000074081a157981 */ /* 0x000f68000c1e1900 */
[----:B------:R-:W5:Y:S01]  /*08f0*/  LDG.E R22, desc[UR8][R26.64+0x78] ;  /* 0x000078081a167981 */ /* 0x000f62000c1e1900 */
[----:B------:R-:W-:-:S03]  /*0900*/  LEA R25, R24, UR4, 0x7 ;  /* 0x0000000418197c11 */ /* 0x000fc6000f8e38ff */
[----:B------:R-:W5:Y:S04]  /*0910*/  LDG.E R23, desc[UR8][R26.64+0x7c] ;  /* 0x00007c081a177981 */ /* 0x000f68000c1e1900 */
[----:B--2---:R0:W-:Y:S04]  /*0920*/  STS.128 [R25], R4 ;  /* 0x0000000419007388 */ /* 0x0041e80000000c00 */
[----:B---3--:R1:W-:Y:S04]  /*0930*/  STS.128 [R25+0x10], R8 ;  /* 0x0000100819007388 */ /* 0x0083e80000000c00 */
[----:B0-----:R-:W2:Y:S04]  /*0940*/  LDG.E R4, desc[UR8][R26.64+0x30] ;  /* 0x000030081a047981 */ /* 0x001ea8000c1e1900 */
[----:B------:R-:W2:Y:S04]  /*0950*/  LDG.E R5, desc[UR8][R26.64+0x34] ;  /* 0x000034081a057981 */ /* 0x000ea8000c1e1900 */
[----:B------:R-:W2:Y:S04]  /*0960*/  LDG.E R6, desc[UR8][R26.64+0x38] ;  /* 0x000038081a067981 */ /* 0x000ea8000c1e1900 */
[----:B----4-:R0:W-:Y:S04]  /*0970*/  STS.128 [R25+0x20], R12 ;  /* 0x0000200c19007388 */ /* 0x0101e80000000c00 */
[----:B------:R-:W2:Y:S04]  /*0980*/  LDG.E R7, desc[UR8][R26.64+0x3c] ;  /* 0x00003c081a077981 */ /* 0x000ea8000c1e1900 */
[----:B-1----:R-:W3:Y:S04]  /*0990*/  LDG.E R8, desc[UR8][R26.64+0x40] ;  /* 0x000040081a087981 */ /* 0x002ee8000c1e1900 */
[----:B------:R-:W3:Y:S04]  /*09a0*/  LDG.E R9, desc[UR8][R26.64+0x44] ;  /* 0x000044081a097981 */ /* 0x000ee8000c1e1900 */
[----:B------:R-:W3:Y:S04]  /*09b0*/  LDG.E R10, desc[UR8][R26.64+0x48] ;  /* 0x000048081a0a7981 */ /* 0x000ee8000c1e1900 */
[----:B------:R-:W3:Y:S04]  /*09c0*/  LDG.E R11, desc[UR8][R26.64+0x4c] ;  /* 0x00004c081a0b7981 */ /* 0x000ee8000c1e1900 */
[----:B0-----:R-:W4:Y:S04]  /*09d0*/  LDG.E R12, desc[UR8][R26.64+0x50] ;  /* 0x000050081a0c7981 */ /* 0x001f28000c1e1900 */
[----:B------:R-:W4:Y:S04]  /*09e0*/  LDG.E R13, desc[UR8][R26.64+0x54] ;  /* 0x000054081a0d7981 */ /* 0x000f28000c1e1900 */
[----:B------:R-:W4:Y:S04]  /*09f0*/  LDG.E R14, desc[UR8][R26.64+0x58] ;  /* 0x000058081a0e7981 */ /* 0x000f28000c1e1900 */
[----:B------:R-:W4:Y:S04]  /*0a00*/  LDG.E R15, desc[UR8][R26.64+0x5c] ;  /* 0x00005c081a0f7981 */ /* 0x000f28000c1e1900 */
[----:B-----5:R0:W-:Y:S04]  /*0a10*/  STS.128 [R25+0x60], R16 ;  /* 0x0000601019007388 */ /* 0x0201e80000000c00 */
[----:B------:R0:W-:Y:S04]  /*0a20*/  STS.128 [R25+0x70], R20 ;  /* 0x0000701419007388 */ /* 0x0001e80000000c00 */
[----:B--2---:R0:W-:Y:S04]  /*0a30*/  STS.128 [R25+0x30], R4 ;  /* 0x0000300419007388 */ /* 0x0041e80000000c00 */
[----:B---3--:R0:W-:Y:S04]  /*0a40*/  STS.128 [R25+0x40], R8 ;  /* 0x0000400819007388 */ /* 0x0081e80000000c00 */
[----:B----4-:R0:W-:Y:S02]  /*0a50*/  STS.128 [R25+0x50], R12 ;  /* 0x0000500c19007388 */ /* 0x0101e40000000c00 */
.L_x_4:
[----:B------:R-:W-:Y:S05]  /*0a60*/  BSYNC.RECONVERGENT B0 ;  /* 0x0000000000007941 */ /* 0x000fea0003800200 */
.L_x_3:
[----:B------:R-:W2:Y:S08]  /*0a70*/  S2UR UR6, SR_CgaCtaId ;  /* 0x00000000000679c3 */ /* 0x000eb00000008800 */
[----:B------:R-:W-:Y:S01]  /*0a80*/  BAR.SYNC.DEFER_BLOCKING 0x0 ;  /* 0x0000000000007b1d */ /* 0x000fe20000010000 */
[----:B------:R-:W-:-:S05]  /*0a90*/  IMAD R3, R0, UR7, R3 ;  /* 0x0000000700037c24 */ /* 0x000fca000f8e0203 */
[----:B------:R-:W-:Y:S02]  /*0aa0*/  UMOV UR4, 0x400 ;  /* 0x0000040000047882 */ /* 0x000fe40000000000 */
[----:B------:R-:W-:-:S04]  /*0ab0*/  UIADD3 UR5, UPT, UPT, UR4, 0x4000, URZ ;  /* 0x0000400004057890 */ /* 0x000fc8000fffe0ff */
[----:B--2---:R-:W-:Y:S02]  /*0ac0*/  ULEA UR5, UR6, UR5, 0x18 ;  /* 0x0000000506057291 */ /* 0x004fe4000f8ec0ff */
[----:B------:R-:W-:-:S04]  /*0ad0*/  ULEA UR4, UR6, UR4, 0x18 ;  /* 0x0000000406047291 */ /* 0x000fc8000f8ec0ff */
[----:B------:R-:W-:-:S05]  /*0ae0*/  LEA R24, R24, UR5, 0x7 ;  /* 0x0000000518187c11 */ /* 0x000fca000f8e38ff */
[----:B01----:R-:W0:Y:S04]  /*0af0*/  LDS.128 R4, [R24] ;  /* 0x0000000018047984 */ /* 0x003e280000000c00 */
[----:B------:R-:W1:Y:S04]  /*0b00*/  LDS.128 R8, [R24+0x10] ;  /* 0x0000100018087984 */ /* 0x000e680000000c00 */
[----:B------:R-:W2:Y:S01]  /*0b10*/  LDS.128 R16, [R24+0x20] ;  /* 0x0000200018107984 */ /* 0x000ea20000000c00 */
[C---:B0-----:R-:W-:Y:S01]  /*0b20*/  LEA R4, R2.reuse, R4, 0x9 ;  /* 0x0000000402047211 */ /* 0x041fe200078e48ff */
[C---:B------:R-:W-:Y:S01]  /*0b30*/  IMAD R5, R2.reuse, 0x200, R5 ;  /* 0x0000020002057824 */ /* 0x040fe200078e0205 */
[C---:B------:R-:W-:Y:S01]  /*0b40*/  LEA R6, R2.reuse, R6, 0x9 ;  /* 0x0000000602067211 */ /* 0x040fe200078e48ff */
[----:B------:R-:W-:Y:S01]  /*0b50*/  IMAD R7, R2, 0x200, R7 ;  /* 0x0000020002077824 */ /* 0x000fe200078e0207 */
[----:B------:R-:W-:Y:S01]  /*0b60*/  LEA R4, R4, UR4, 0x2 ;  /* 0x0000000404047c11 */ /* 0x000fe2000f8e10ff */
[C---:B-1----:R-:W-:Y:S01]  /*0b70*/  IMAD R12, R2.reuse, 0x200, R9 ;  /* 0x00000200020c7824 */ /* 0x042fe200078e0209 */
[----:B------:R-:W-:Y:S01]  /*0b80*/  LEA R5, R5, UR4, 0x2 ;  /* 0x0000000405057c11 */ /* 0x000fe2000f8e10ff */
[----:B------:R-:W-:Y:S01]  /*0b90*/  IMAD R11, R2, 0x200, R11 ;  /* 0x00000200020b7824 */ /* 0x000fe200078e020b */
[----:B------:R-:W-:Y:S01]  /*0ba0*/  LEA R6, R6, UR4, 0x2 ;  /* 0x0000000406067c11 */ /* 0x000fe2000f8e10ff */
[C---:B--2---:R-:W-:Y:S01]  /*0bb0*/  IMAD R17, R2.reuse, 0x200, R17 ;  /* 0x0000020002117824 */ /* 0x044fe200078e0211 */
[----:B------:R-:W0:Y:S01]  /*0bc0*/  LDS R4, [R4] ;  /* 0x0000000004047984 */ /* 0x000e220000000800 */
[C---:B------:R-:W-:Y:S01]  /*0bd0*/  LEA R8, R2.reuse, R8, 0x9 ;  /* 0x0000000802087211 */ /* 0x040fe200078e48ff */
[----:B------:R-:W-:Y:S01]  /*0be0*/  IMAD R19, R2, 0x200, R19 ;  /* 0x0000020002137824 */ /* 0x000fe200078e0213 */
[----:B------:R-:W-:Y:S01]  /*0bf0*/  LEA R7, R7, UR4, 0x2 ;  /* 0x0000000407077c11 */ /* 0x000fe2000f8e10ff */
[----:B------:R-:W1:Y:S01]  /*0c00*/  LDS R20, [R5] ;  /* 0x0000000005147984 */ /* 0x000e620000000800 */
[----:B------:R-:W-:-:S02]  /*0c10*/  LEA R9, R8, UR4, 0x2 ;  /* 0x0000000408097c11 */ /* 0x000fc4000f8e10ff */
[----:B------:R-:W-:Y:S01]  /*0c20*/  LEA R10, R2, R10, 0x9 ;  /* 0x0000000a020a7211 */ /* 0x000fe200078e48ff */
[----:B------:R-:W2:Y:S01]  /*0c30*/  LDS R21, [R6] ;  /* 0x0000000006157984 */ /* 0x000ea20000000800 */
[----:B------:R-:W-:Y:S02]  /*0c40*/  LEA R22, R12, UR4, 0x2 ;  /* 0x000000040c167c11 */ /* 0x000fe4000f8e10ff */
[----:B------:R-:W-:Y:S01]  /*0c50*/  LEA R23, R10, UR4, 0x2 ;  /* 0x000000040a177c11 */ /* 0x000fe2000f8e10ff */
[----:B------:R-:W3:Y:S01]  /*0c60*/  LDS R8, [R7] ;  /* 0x0000000007087984 */ /* 0x000ee20000000800 */
[----:B------:R-:W-:Y:S02]  /*0c70*/  LEA R16, R2, R16, 0x9 ;  /* 0x0000001002107211 */ /* 0x000fe400078e48ff */
[----:B------:R-:W-:Y:S01]  /*0c80*/  LEA R25, R11, UR4, 0x2 ;  /* 0x000000040b197c11 */ /* 0x000fe2000f8e10ff */
[----:B------:R-:W4:Y:S01]  /*0c90*/  LDS R9, [R9] ;  /* 0x0000000009097984 */ /* 0x000f220000000800 */
[----:B------:R-:W-:-:S02]  /*0ca0*/  LEA R16, R16, UR4, 0x2 ;  /* 0x0000000410107c11 */ /* 0x000fc4000f8e10ff */
[----:B------:R-:W-:Y:S01]  /*0cb0*/  LEA R26, R2, R18, 0x9 ;  /* 0x00000012021a7211 */ /* 0x000fe200078e48ff */
[----:B------:R-:W5:Y:S01]  /*0cc0*/  LDS R22, [R22] ;  /* 0x0000000016167984 */ /* 0x000f620000000800 */
[----:B------:R-:W-:Y:S02]  /*0cd0*/  LEA R18, R17, UR4, 0x2 ;  /* 0x0000000411127c11 */ /* 0x000fe4000f8e10ff */
[----:B------:R-:W-:Y:S01]  /*0ce0*/  LEA R26, R26, UR4, 0x2 ;  /* 0x000000041a1a7c11 */ /* 0x000fe2000f8e10ff */
[----:B------:R-:W5:Y:S04]  /*0cf0*/  LDS R23, [R23] ;  /* 0x0000000017177984 */ /* 0x000f680000000800 */
[----:B------:R-:W5:Y:S04]  /*0d00*/  LDS.128 R12, [R24+0x30] ;  /* 0x00003000180c7984 */ /* 0x000f680000000c00 */
[----:B------:R-:W5:Y:S04]  /*0d10*/  LDS R25, [R25] ;  /* 0x0000000019197984 */ /* 0x000f680000000800 */
[----:B------:R-:W5:Y:S01]  /*0d20*/  LDS R16, [R16] ;  /* 0x0000000010107984 */ /* 0x000f620000000800 */
[----:B0-----:R-:W-:-:S03]  /*0d30*/  FADD R11, RZ, R4 ;  /* 0x00000004ff0b7221 */ /* 0x001fc60000000000 */
[----:B------:R-:W0:Y:S01]  /*0d40*/  LDS.128 R4, [R24+0x40] ;  /* 0x0000400018047984 */ /* 0x000e220000000c00 */
[----:B-1----:R-:W-:-:S03]  /*0d50*/  FADD R10, R11, R20 ;  /* 0x000000140b0a7221 */ /* 0x002fc60000000000 */
[----:B------:R1:W0:Y:S01]  /*0d60*/  LDS R20, [R18] ;  /* 0x0000000012147984 */ /* 0x0002220000000800 */
[----:B--2---:R-:W-:-:S03]  /*0d70*/  FADD R11, R10, R21 ;  /* 0x000000150a0b7221 */ /* 0x004fc60000000000 */
[----:B------:R2:W0:Y:S01]  /*0d80*/  LDS R21, [R26] ;  /* 0x000000001a157984 */ /* 0x0004220000000800 */
[----:B---3--:R-:W-:-:S04]  /*0d90*/  FADD R8, R11, R8 ;  /* 0x000000080b087221 */ /* 0x008fc80000000000 */
[----:B----4-:R-:W-:Y:S02]  /*0da0*/  FADD R17, R8, R9 ;  /* 0x0000000908117221 */ /* 0x010fe40000000000 */
[----:B------:R-:W3:Y:S02]  /*0db0*/  LDS.128 R8, [R24+0x50] ;  /* 0x0000500018087984 */ /* 0x000ee40000000c00 */
[----:B-----5:R-:W-:-:S04]  /*0dc0*/  FADD R22, R17, R22 ;  /* 0x0000001611167221 */ /* 0x020fc80000000000 */
[----:B------:R-:W-:Y:S01]  /*0dd0*/  FADD R22, R22, R23 ;  /* 0x0000001716167221 */ /* 0x000fe20000000000 */
[C---:B------:R-:W-:Y:S01]  /*0de0*/  LEA R17, R2.reuse, R12, 0x9 ;  /* 0x0000000c02117211 */ /* 0x040fe200078e48ff */
[C---:B-1----:R-:W-:Y:S01]  /*0df0*/  IMAD R18, R2.reuse, 0x200, R13 ;  /* 0x0000020002127824 */ /* 0x042fe200078e020d */
[----:B------:R-:W-:Y:S01]  /*0e00*/  LEA R12, R19, UR4, 0x2 ;  /* 0x00000004130c7c11 */ /* 0x000fe2000f8e10ff */
[----:B------:R-:W-:Y:S02]  /*0e10*/  IMAD R15, R2, 0x200, R15 ;  /* 0x00000200020f7824 */ /* 0x000fe400078e020f */
[----:B------:R-:W-:Y:S01]  /*0e20*/  FADD R25, R22, R25 ;  /* 0x0000001916197221 */ /* 0x000fe20000000000 */
[----:B------:R-:W-:Y:S01]  /*0e30*/  LEA R23, R17, UR4, 0x2 ;  /* 0x0000000411177c11 */ /* 0x000fe2000f8e10ff */
[----:B------:R1:W4:Y:S02]  /*0e40*/  LDS R22, [R12] ;  /* 0x000000000c167984 */ /* 0x0003240000000800 */
[----:B------:R-:W-:Y:S01]  /*0e50*/  FADD R13, R25, R16 ;  /* 0x00000010190d7221 */ /* 0x000fe20000000000 */
[----:B------:R-:W-:-:S02]  /*0e60*/  LEA R25, R18, UR4, 0x2 ;  /* 0x0000000412197c11 */ /* 0x000fc4000f8e10ff */
[----:B------:R-:W-:Y:S01]  /*0e70*/  LEA R14, R2, R14, 0x9 ;  /* 0x0000000e020e7211 */ /* 0x000fe200078e48ff */
[----:B------:R-:W5:Y:S01]  /*0e80*/  LDS R23, [R23] ;  /* 0x0000000017177984 */ /* 0x000f620000000800 */
[----:B------:R-:W-:Y:S02]  /*0e90*/  LEA R27, R15, UR4, 0x2 ;  /* 0x000000040f1b7c11 */ /* 0x000fe4000f8e10ff */
[----:B--2---:R-:W-:Y:S01]  /*0ea0*/  LEA R26, R14, UR4, 0x2 ;  /* 0x000000040e1a7c11 */ /* 0x004fe2000f8e10ff */
[----:B------:R-:W2:Y:S01]  /*0eb0*/  LDS.128 R16, [R24+0x60] ;  /* 0x0000600018107984 */ /* 0x000ea20000000c00 */
[C---:B0-----:R-:W-:Y:S01]  /*0ec0*/  LEA R14, R2.reuse, R4, 0x9 ;  /* 0x00000004020e7211 */ /* 0x041fe200078e48ff */
[----:B------:R-:W-:Y:S01]  /*0ed0*/  FADD R20, R13, R20 ;  /* 0x000000140d147221 */ /* 0x000fe20000000000 */
[----:B-1----:R-:W-:Y:S01]  /*0ee0*/  IMAD R12, R2, 0x200, R5 ;  /* 0x00000200020c7824 */ /* 0x002fe200078e0205 */
[----:B------:R-:W0:Y:S01]  /*0ef0*/  LDS R25, [R25] ;  /* 0x0000000019197984 */ /* 0x000e220000000800 */
[----:B------:R-:W-:Y:S01]  /*0f00*/  LEA R28, R14, UR4, 0x2 ;  /* 0x000000040e1c7c11 */ /* 0x000fe2000f8e10ff */
[----:B------:R-:W-:Y:S01]  /*0f10*/  FADD R21, R20, R21 ;  /* 0x0000001514157221 */ /* 0x000fe20000000000 */
[----:B------:R-:W-:Y:S01]  /*0f20*/  LEA R29, R2, R6, 0x9 ;  /* 0x00000006021d7211 */ /* 0x000fe200078e48ff */
[----:B------:R-:W1:Y:S01]  /*0f30*/  LDS R4, [R26] ;  /* 0x000000001a047984 */ /* 0x000e620000000800 */
[----:B------:R-:W-:-:S02]  /*0f40*/  LEA R20, R12, UR4, 0x2 ;  /* 0x000000040c147c11 */ /* 0x000fc4000f8e10ff */
[----:B------:R-:W-:Y:S01]  /*0f50*/  LEA R29, R29, UR4, 0x2 ;  /* 0x000000041d1d7c11 */ /* 0x000fe2000f8e10ff */
[----:B------:R-:W1:Y:S04]  /*0f60*/  LDS R5, [R27] ;  /* 0x000000001b057984 */ /* 0x000e680000000800 */
[----:B------:R3:W-:Y:S04]  /*0f70*/  LDS R6, [R28] ;  /* 0x000000001c067984 */ /* 0x0007e80000000800 */
[----:B------:R4:W1:Y:S01]  /*0f80*/  LDS.128 R12, [R24+0x70] ;  /* 0x00007000180c7984 */ /* 0x0008620000000c00 */
[C---:B---3--:R-:W-:Y:S01]  /*0f90*/  LEA R28, R2.reuse, R10, 0x9 ;  /* 0x0000000a021c7211 */ /* 0x048fe200078e48ff */
[----:B----4-:R-:W-:-:S03]  /*0fa0*/  IMAD R24, R2, 0x200, R7 ;  /* 0x0000020002187824 */ /* 0x010fc600078e0207 */
[----:B------:R-:W-:Y:S01]  /*0fb0*/  LEA R28, R28, UR4, 0x2 ;  /* 0x000000041c1c7c11 */ /* 0x000fe2000f8e10ff */
[----:B------:R3:W4:Y:S01]  /*0fc0*/  LDS R7, [R20] ;  /* 0x0000000014077984 */ /* 0x0007220000000800 */
[----:B------:R-:W-:Y:S01]  /*0fd0*/  FADD R22, R21, R22 ;  /* 0x0000001615167221 */ /* 0x000fe20000000000 */
[----:B------:R-:W-:Y:S01]  /*0fe0*/  LEA R26, R24, UR4, 0x2 ;  /* 0x00000004181a7c11 */ /* 0x000fe2000f8e10ff */
[----:B------:R-:W-:Y:S02]  /*0ff0*/  IMAD R24, R2, 0x200, R9 ;  /* 0x0000020002187824 */ /* 0x000fe400078e0209 */
[----:B-----5:R-:W-:Y:S01]  /*1000*/  FADD R22, R22, R23 ;  /* 0x0000001716167221 */ /* 0x020fe20000000000 */
[----:B---3--:R-:W-:Y:S01]  /*1010*/  LEA R20, R2, R8, 0x9 ;  /* 0x0000000802147211 */ /* 0x008fe200078e48ff */
[----:B------:R3:W-:Y:S01]  /*1020*/  LDS R9, [R26] ;  /* 0x000000001a097984 */ /* 0x0007e20000000800 */
[----:B------:R-:W-:Y:S01]  /*1030*/  LEA R24, R24, UR4, 0x2 ;  /* 0x0000000418187c11 */ /* 0x000fe2000f8e10ff */
[----:B--2---:R-:W-:Y:S01]  /*1040*/  IMAD R19, R2, 0x200, R19 ;  /* 0x0000020002137824 */ /* 0x004fe200078e0213 */
[----:B------:R-:W-:Y:S01]  /*1050*/  LEA R27, R20, UR4, 0x2 ;  /* 0x00000004141b7c11 */ /* 0x000fe2000f8e10ff */
[----:B------:R-:W2:Y:S01]  /*1060*/  LDS R8, [R29] ;  /* 0x000000001d087984 */ /* 0x000ea20000000800 */
[C---:B------:R-:W-:Y:S01]  /*1070*/  IMAD R20, R2.reuse, 0x200, R11 ;  /* 0x0000020002147824 */ /* 0x040fe200078e020b */
[----:B------:R-:W-:Y:S01]  /*1080*/  LEA R21, R2, R16, 0x9 ;  /* 0x0000001002157211 */ /* 0x000fe200078e48ff */
[----:B0-----:R-:W-:Y:S01]  /*1090*/  FADD R25, R22, R25 ;  /* 0x0000001916197221 */ /* 0x001fe20000000000 */
[----:B------:R-:W0:Y:S01]  /*10a0*/  LDS R10, [R27] ;  /* 0x000000001b0a7984 */ /* 0x000e220000000800 */
[----:B---3--:R-:W-:Y:S01]  /*10b0*/  IMAD R26, R2, 0x200, R17 ;  /* 0x00000200021a7824 */ /* 0x008fe200078e0211 */
[----:B------:R-:W-:Y:S01]  /*10c0*/  LEA R23, R20, UR4, 0x2 ;  /* 0x0000000414177c11 */ /* 0x000fe2000f8e10ff */
[----:B-1----:R-:W-:Y:S01]  /*10d0*/  FADD R20, R25, R4 ;  /* 0x0000000419147221 */ /* 0x002fe20000000000 */
[----:B------:R-:W1:Y:S01]  /*10e0*/  LDS R11, [R24] ;  /* 0x00000000180b7984 */ /* 0x000e620000000800 */
[----:B------:R-:W-:-:S02]  /*10f0*/  LEA R22, R21, UR4, 0x2 ;  /* 0x0000000415167c11 */ /* 0x000fc4000f8e10ff */
[----:B------:R-:W-:Y:S01]  /*1100*/  LEA R18, R2, R18, 0x9 ;  /* 0x0000001202127211 */ /* 0x000fe200078e48ff */
[----:B------:R-:W3:Y:S01]  /*1110*/  LDS R16, [R28] ;  /* 0x000000001c107984 */ /* 0x000ee20000000800 */
[----:B------:R-:W-:Y:S01]  /*1120*/  LEA R26, R26, UR4, 0x2 ;  /* 0x000000041a1a7c11 */ /* 0x000fe2000f8e10ff */
[----:B------:R-:W-:Y:S01]  /*1130*/  FADD R21, R20, R5 ;  /* 0x0000000514157221 */ /* 0x000fe20000000000 */
[----:B------:R-:W-:Y:S01]  /*1140*/  LEA R20, R18, UR4, 0x2 ;  /* 0x0000000412147c11 */ /* 0x000fe2000f8e10ff */
[----:B------:R-:W5:Y:S01]  /*1150*/  LDS R17, [R23] ;  /* 0x0000000017117984 */ /* 0x000f620000000800 */
[C---:B------:R-:W-:Y:S01]  /*1160*/  LEA R12, R2.reuse, R12, 0x9 ;  /* 0x0000000c020c7211 */ /* 0x040fe200078e48ff */
[----:B------:R-:W-:Y:S01]  /*1170*/  FADD R18, R21, R6 ;  /* 0x0000000615127221 */ /* 0x000fe20000000000 */
[----:B------:R-:W-:Y:S01]  /*1180*/  LEA R21, R19, UR4, 0x2 ;  /* 0x0000000413157c11 */ /* 0x000fe2000f8e10ff */
[----:B------:R-:W5:Y:S01]  /*1190*/  LDS R4, [R22] ;  /* 0x0000000016047984 */ /* 0x000f620000000800 */
[C---:B------:R-:W-:Y:S01]  /*11a0*/  LEA R14, R2.reuse, R14, 0x9 ;  /* 0x0000000e020e7211 */ /* 0x040fe200078e48ff */
[----:B------:R-:W-:-:S02]  /*11b0*/  IMAD R15, R2, 0x200, R15 ;  /* 0x00000200020f7824 */ /* 0x000fc400078e020f */
[----:B------:R-:W5:Y:S01]  /*11c0*/  LDS R5, [R26] ;  /* 0x000000001a057984 */ /* 0x000f620000000800 */
[----:B------:R-:W-:Y:S01]  /*11d0*/  LEA R14, R14, UR4, 0x2 ;  /* 0x000000040e0e7c11 */ /* 0x000fe2000f8e10ff */
[----:B----4-:R-:W-:Y:S02]  /*11e0*/  FADD R19, R18, R7 ;  /* 0x0000000712137221 */ /* 0x010fe40000000000 */
[----:B------:R-:W4:Y:S01]  /*11f0*/  LDS R6, [R20] ;  /* 0x0000000014067984 */ /* 0x000f220000000800 */
[----:B------:R-:W-:Y:S01]  /*1200*/  IMAD R18, R2, 0x200, R13 ;  /* 0x0000020002127824 */ /* 0x000fe200078e020d */
[----:B------:R-:W-:Y:S02]  /*1210*/  LEA R13, R12, UR4, 0x2 ;  /* 0x000000040c0d7c11 */ /* 0x000fe4000f8e10ff */
[----:B------:R-:W4:Y:S01]  /*1220*/  LDS R7, [R21] ;  /* 0x0000000015077984 */ /* 0x000f220000000800 */
[----:B------:R-:W-:Y:S02]  /*1230*/  LEA R15, R15, UR4, 0x2 ;  /* 0x000000040f0f7c11 */ /* 0x000fe4000f8e10ff */
[----:B------:R-:W-:Y:S01]  /*1240*/  LEA R18, R18, UR4, 0x2 ;  /* 0x0000000412127c11 */ /* 0x000fe2000f8e10ff */
[----:B------:R-:W-:Y:S01]  /*1250*/  LDS R14, [R14] ;  /* 0x000000000e0e7984 */ /* 0x000fe20000000800 */
[----:B--2---:R-:W-:-:S04]  /*1260*/  FADD R12, R19, R8 ;  /* 0x00000008130c7221 */ /* 0x004fc80000000000 */
[----:B------:R-:W-:Y:S01]  /*1270*/  LDS R18, [R18] ;  /* 0x0000000012127984 */ /* 0x000fe20000000800 */
[----:B------:R-:W-:-:S03]  /*1280*/  FADD R9, R12, R9 ;  /* 0x000000090c097221 */ /* 0x000fc60000000000 */
[----:B------:R-:W2:Y:S01]  /*1290*/  LDS R8, [R13] ;  /* 0x000000000d087984 */ /* 0x000ea20000000800 */
[----:B0-----:R-:W-:-:S03]  /*12a0*/  FADD R10, R9, R10 ;  /* 0x0000000a090a7221 */ /* 0x001fc60000000000 */
[----:B------:R-:W0:Y:S01]  /*12b0*/  LDS R2, [R15] ;  /* 0x000000000f027984 */ /* 0x000e220000000800 */
[----:B-1----:R-:W-:-:S04]  /*12c0*/  FADD R11, R10, R11 ;  /* 0x0000000b0a0b7221 */ /* 0x002fc80000000000 */
[----:B---3--:R-:W-:Y:S02]  /*12d0*/  FADD R16, R11, R16 ;  /* 0x000000100b107221 */ /* 0x008fe40000000000 */
[----:B------:R-:W1:Y:S02]  /*12e0*/  LDC.64 R10, c[0x0][0x390] ;  /* 0x0000e400ff0a7b82 */ /* 0x000e640000000a00 */
[----:B-----5:R-:W-:-:S04]  /*12f0*/  FADD R17, R16, R17 ;  /* 0x0000001110117221 */ /* 0x020fc80000000000 */
[----:B------:R-:W-:-:S04]  /*1300*/  FADD R4, R17, R4 ;  /* 0x0000000411047221 */ /* 0x000fc80000000000 */
[----:B------:R-:W-:-:S04]  /*1310*/  FADD R5, R4, R5 ;  /* 0x0000000504057221 */ /* 0x000fc80000000000 */
[----:B----4-:R-:W-:-:S04]  /*1320*/  FADD R6, R5, R6 ;  /* 0x0000000605067221 */ /* 0x010fc80000000000 */
[----:B------:R-:W-:Y:S01]  /*1330*/  FADD R7, R6, R7 ;  /* 0x0000000706077221 */ /* 0x000fe20000000000 */
[----:B-1----:R-:W-:-:S04]  /*1340*/  IMAD.WIDE R10, R3, 0x4, R10 ;  /* 0x00000004030a7825 */ /* 0x002fc800078e020a */
[----:B--2---:R-:W-:-:S04]  /*1350*/  FADD R7, R7, R8 ;  /* 0x0000000807077221 */ /* 0x004fc80000000000 */
[----:B------:R-:W-:-:S04]  /*1360*/  FADD R7, R7, R18 ;  /* 0x0000001207077221 */ /* 0x000fc80000000000 */
[----:B------:R-:W-:-:S04]  /*1370*/  FADD R7, R7, R14 ;  /* 0x0000000e07077221 */ /* 0x000fc80000000000 */
[----:B0-----:R-:W-:-:S05]  /*1380*/  FADD R7, R7, R2 ;  /* 0x0000000207077221 */ /* 0x001fca0000000000 */
[----:B------:R-:W-:Y:S01]  /*1390*/  STG.E desc[UR8][R10.64], R7 ;  /* 0x000000070a007986 */ /* 0x000fe2000c101908 */
[----:B------:R-:W-:Y:S05]  /*13a0*/  EXIT ;  /* 0x000000000000794d */ /* 0x000fea0003800000 */
.L_x_5:
[----:B------:R-:W-:-:S00]  /*13b0*/  BRA `(.L_x_5) ;  /* 0xfffffffc00fc7947 */ /* 0x000fc0000383ffff */
[----:B------:R-:W-:-:S00]  /*13c0*/  NOP ;  /* 0x0000000000007918 */ /* 0x000fc00000000000 */
        /* <DEDUP_REMOVED lines=11> */
.L_x_6:


//--------------------- .nv.shared.halut_read_acc_lut --------------------------
	.section	.nv.shared.halut_read_acc_lut,"aw",@nobits
	.sectionflags	@""
	.align	4
.nv.shared.halut_read_acc_lut:
	.zero		33792


//--------------------- .nv.shared.reserved.0     --------------------------
	.section	.nv.shared.reserved.0,"aw",@nobits
	.weak		__nv_reservedSMEM_offset_0_alias
	.size		__nv_reservedSMEM_offset_0_alias, 0, 64
	.other		__nv_reservedSMEM_offset_0_alias,@"STO_CUDA_RESERVED_SHARED STV_DEFAULT"
__nv_reservedSMEM_offset_0_alias:
	.zero		0
	.zero		64


//--------------------- .nv.constant0.halut_read_acc_lut --------------------------
	.section	.nv.constant0.halut_read_acc_lut,"a",@progbits
	.sectionflags	@""
	.align	4
.nv.constant0.halut_read_acc_lut:
	.zero		928


//--------------------- SYMBOLS --------------------------

	.type		.nv.reservedSmem.offset0,@object
	.size		.nv.reservedSmem.offset0,0x4
	.type		.nv.reservedSmem.cap,@object
	.size		.nv.reservedSmem.cap,0x4
